//
// Generated by NVIDIA NVVM Compiler
//
// Compiler Build ID: CL-36424714
// Cuda compilation tools, release 13.0, V13.0.88
// Based on NVVM 20.0.0
//

.version 9.0
.target sm_100
.address_size 64

	// .globl	_Z10vector_addPfS_S_i

.visible .entry _Z10vector_addPfS_S_i(
	.param .u64 .ptr .align 1 _Z10vector_addPfS_S_i_param_0,
	.param .u64 .ptr .align 1 _Z10vector_addPfS_S_i_param_1,
	.param .u64 .ptr .align 1 _Z10vector_addPfS_S_i_param_2,
	.param .u32 _Z10vector_addPfS_S_i_param_3
)
{
	.reg .pred 	%p<10>;
	.reg .b32 	%r<30>;
	.reg .b32 	%f<88>;
	.reg .b64 	%rd<40>;

	ld.param.u64 	%rd22, [_Z10vector_addPfS_S_i_param_0];
	ld.param.u64 	%rd23, [_Z10vector_addPfS_S_i_param_1];
	ld.param.u64 	%rd24, [_Z10vector_addPfS_S_i_param_2];
	ld.param.u32 	%r18, [_Z10vector_addPfS_S_i_param_3];
	cvta.to.global.u64 	%rd1, %rd22;
	cvta.to.global.u64 	%rd2, %rd24;
	cvta.to.global.u64 	%rd3, %rd23;
	setp.lt.s32 	%p1, %r18, 1;
	@%p1 bra 	$L__BB0_13;
	add.s32 	%r20, %r18, -1;
	shr.u32 	%r21, %r20, 8;
	add.s32 	%r1, %r21, 1;
	and.b32  	%r2, %r1, 15;
	setp.lt.u32 	%p2, %r18, 3841;
	mov.b32 	%r26, 0;
	@%p2 bra 	$L__BB0_4;
	and.b32  	%r23, %r1, 33554416;
	neg.s32 	%r24, %r23;
	add.s64 	%rd36, %rd3, 8192;
	add.s64 	%rd35, %rd2, 8192;
	add.s64 	%rd34, %rd1, 8192;
	mov.b32 	%r26, 0;
$L__BB0_3:
	.pragma "nounroll";
	ld.global.f32 	%f1, [%rd36+-8192];
	ld.global.f32 	%f2, [%rd35+-8192];
	add.f32 	%f3, %f1, %f2;
	st.global.f32 	[%rd34+-8192], %f3;
	ld.global.f32 	%f4, [%rd36+-7168];
	ld.global.f32 	%f5, [%rd35+-7168];
	add.f32 	%f6, %f4, %f5;
	st.global.f32 	[%rd34+-7168], %f6;
	ld.global.f32 	%f7, [%rd36+-6144];
	ld.global.f32 	%f8, [%rd35+-6144];
	add.f32 	%f9, %f7, %f8;
	st.global.f32 	[%rd34+-6144], %f9;
	ld.global.f32 	%f10, [%rd36+-5120];
	ld.global.f32 	%f11, [%rd35+-5120];
	add.f32 	%f12, %f10, %f11;
	st.global.f32 	[%rd34+-5120], %f12;
	ld.global.f32 	%f13, [%rd36+-4096];
	ld.global.f32 	%f14, [%rd35+-4096];
	add.f32 	%f15, %f13, %f14;
	st.global.f32 	[%rd34+-4096], %f15;
	ld.global.f32 	%f16, [%rd36+-3072];
	ld.global.f32 	%f17, [%rd35+-3072];
	add.f32 	%f18, %f16, %f17;
	st.global.f32 	[%rd34+-3072], %f18;
	ld.global.f32 	%f19, [%rd36+-2048];
	ld.global.f32 	%f20, [%rd35+-2048];
	add.f32 	%f21, %f19, %f20;
	st.global.f32 	[%rd34+-2048], %f21;
	ld.global.f32 	%f22, [%rd36+-1024];
	ld.global.f32 	%f23, [%rd35+-1024];
	add.f32 	%f24, %f22, %f23;
	st.global.f32 	[%rd34+-1024], %f24;
	ld.global.f32 	%f25, [%rd36];
	ld.global.f32 	%f26, [%rd35];
	add.f32 	%f27, %f25, %f26;
	st.global.f32 	[%rd34], %f27;
	ld.global.f32 	%f28, [%rd36+1024];
	ld.global.f32 	%f29, [%rd35+1024];
	add.f32 	%f30, %f28, %f29;
	st.global.f32 	[%rd34+1024], %f30;
	ld.global.f32 	%f31, [%rd36+2048];
	ld.global.f32 	%f32, [%rd35+2048];
	add.f32 	%f33, %f31, %f32;
	st.global.f32 	[%rd34+2048], %f33;
	ld.global.f32 	%f34, [%rd36+3072];
	ld.global.f32 	%f35, [%rd35+3072];
	add.f32 	%f36, %f34, %f35;
	st.global.f32 	[%rd34+3072], %f36;
	ld.global.f32 	%f37, [%rd36+4096];
	ld.global.f32 	%f38, [%rd35+4096];
	add.f32 	%f39, %f37, %f38;
	st.global.f32 	[%rd34+4096], %f39;
	ld.global.f32 	%f40, [%rd36+5120];
	ld.global.f32 	%f41, [%rd35+5120];
	add.f32 	%f42, %f40, %f41;
	st.global.f32 	[%rd34+5120], %f42;
	ld.global.f32 	%f43, [%rd36+6144];
	ld.global.f32 	%f44, [%rd35+6144];
	add.f32 	%f45, %f43, %f44;
	st.global.f32 	[%rd34+6144], %f45;
	ld.global.f32 	%f46, [%rd36+7168];
	ld.global.f32 	%f47, [%rd35+7168];
	add.f32 	%f48, %f46, %f47;
	st.global.f32 	[%rd34+7168], %f48;
	add.s32 	%r26, %r26, 4096;
	add.s32 	%r24, %r24, 16;
	add.s64 	%rd36, %rd36, 16384;
	add.s64 	%rd35, %rd35, 16384;
	add.s64 	%rd34, %rd34, 16384;
	setp.ne.s32 	%p3, %r24, 0;
	@%p3 bra 	$L__BB0_3;
$L__BB0_4:
	setp.eq.s32 	%p4, %r2, 0;
	@%p4 bra 	$L__BB0_13;
	and.b32  	%r9, %r1, 7;
	setp.lt.u32 	%p5, %r2, 8;
	@%p5 bra 	$L__BB0_7;
	mul.wide.u32 	%rd25, %r26, 4;
	add.s64 	%rd26, %rd3, %rd25;
	ld.global.f32 	%f49, [%rd26];
	add.s64 	%rd27, %rd2, %rd25;
	ld.global.f32 	%f50, [%rd27];
	add.f32 	%f51, %f49, %f50;
	add.s64 	%rd28, %rd1, %rd25;
	st.global.f32 	[%rd28], %f51;
	ld.global.f32 	%f52, [%rd26+1024];
	ld.global.f32 	%f53, [%rd27+1024];
	add.f32 	%f54, %f52, %f53;
	st.global.f32 	[%rd28+1024], %f54;
	ld.global.f32 	%f55, [%rd26+2048];
	ld.global.f32 	%f56, [%rd27+2048];
	add.f32 	%f57, %f55, %f56;
	st.global.f32 	[%rd28+2048], %f57;
	ld.global.f32 	%f58, [%rd26+3072];
	ld.global.f32 	%f59, [%rd27+3072];
	add.f32 	%f60, %f58, %f59;
	st.global.f32 	[%rd28+3072], %f60;
	ld.global.f32 	%f61, [%rd26+4096];
	ld.global.f32 	%f62, [%rd27+4096];
	add.f32 	%f63, %f61, %f62;
	st.global.f32 	[%rd28+4096], %f63;
	ld.global.f32 	%f64, [%rd26+5120];
	ld.global.f32 	%f65, [%rd27+5120];
	add.f32 	%f66, %f64, %f65;
	st.global.f32 	[%rd28+5120], %f66;
	ld.global.f32 	%f67, [%rd26+6144];
	ld.global.f32 	%f68, [%rd27+6144];
	add.f32 	%f69, %f67, %f68;
	st.global.f32 	[%rd28+6144], %f69;
	ld.global.f32 	%f70, [%rd26+7168];
	ld.global.f32 	%f71, [%rd27+7168];
	add.f32 	%f72, %f70, %f71;
	st.global.f32 	[%rd28+7168], %f72;
	add.s32 	%r26, %r26, 2048;
$L__BB0_7:
	setp.eq.s32 	%p6, %r9, 0;
	@%p6 bra 	$L__BB0_13;
	and.b32  	%r12, %r1, 3;
	setp.lt.u32 	%p7, %r9, 4;
	@%p7 bra 	$L__BB0_10;
	mul.wide.u32 	%rd29, %r26, 4;
	add.s64 	%rd30, %rd3, %rd29;
	ld.global.f32 	%f73, [%rd30];
	add.s64 	%rd31, %rd2, %rd29;
	ld.global.f32 	%f74, [%rd31];
	add.f32 	%f75, %f73, %f74;
	add.s64 	%rd32, %rd1, %rd29;
	st.global.f32 	[%rd32], %f75;
	ld.global.f32 	%f76, [%rd30+1024];
	ld.global.f32 	%f77, [%rd31+1024];
	add.f32 	%f78, %f76, %f77;
	st.global.f32 	[%rd32+1024], %f78;
	ld.global.f32 	%f79, [%rd30+2048];
	ld.global.f32 	%f80, [%rd31+2048];
	add.f32 	%f81, %f79, %f80;
	st.global.f32 	[%rd32+2048], %f81;
	ld.global.f32 	%f82, [%rd30+3072];
	ld.global.f32 	%f83, [%rd31+3072];
	add.f32 	%f84, %f82, %f83;
	st.global.f32 	[%rd32+3072], %f84;
	add.s32 	%r26, %r26, 1024;
$L__BB0_10:
	setp.eq.s32 	%p8, %r12, 0;
	@%p8 bra 	$L__BB0_13;
	mul.wide.u32 	%rd33, %r26, 4;
	add.s64 	%rd39, %rd1, %rd33;
	add.s64 	%rd38, %rd2, %rd33;
	add.s64 	%rd37, %rd3, %rd33;
	neg.s32 	%r29, %r12;
$L__BB0_12:
	.pragma "nounroll";
	ld.global.f32 	%f85, [%rd37];
	ld.global.f32 	%f86, [%rd38];
	add.f32 	%f87, %f85, %f86;
	st.global.f32 	[%rd39], %f87;
	add.s64 	%rd39, %rd39, 1024;
	add.s64 	%rd38, %rd38, 1024;
	add.s64 	%rd37, %rd37, 1024;
	add.s32 	%r29, %r29, 1;
	setp.ne.s32 	%p9, %r29, 0;
	@%p9 bra 	$L__BB0_12;
$L__BB0_13:
	ret;

}


// ===== COMPILED SASS (sm_100) =====

	.target	sm_100

	.elftype	@"ET_EXEC"


//--------------------- .note.nv.tkinfo           --------------------------
	.section	.note.nv.tkinfo,"",@"SHT_NOTE"
	.sectionflags	@"SHF_NOTE_NV_TKINFO"
	.tkinfo
        /*0018*/ 	.word	0x00000002
        /*0030*/ 	.string	""
        /*0030*/ 	.string	"ptxas"
        /*0030*/ 	.string	"Cuda compilation tools, release 13.0, V13.0.88"
        /*0030*/ 	.string	"Build cuda_13.0.r13.0/compiler.36424714_0"
        /*0030*/ 	.string	"-arch sm_100 -m 64 "



//--------------------- .note.nv.cuinfo           --------------------------
	.section	.note.nv.cuinfo,"",@"SHT_NOTE"
	.sectionflags	@"SHF_NOTE_NV_CUINFO"
        /*0018*/ 	.short	0x0002
        /*001a*/ 	.short	0x0064
        /*001c*/ 	.short	0x0082
	.zero		2


//--------------------- .nv.info                  --------------------------
	.section	.nv.info,"",@"SHT_CUDA_INFO"
	.align	4


	//----- nvinfo : EIATTR_REGCOUNT
	.align		4
        /*0000*/ 	.byte	0x04, 0x2f
        /*0002*/ 	.short	(.L_1 - .L_0)
	.align		4
.L_0:
        /*0004*/ 	.word	index@(_Z10vector_addPfS_S_i)
        /*0008*/ 	.word	0x00000014


	//----- nvinfo : EIATTR_FRAME_SIZE
	.align		4
.L_1:
        /*000c*/ 	.byte	0x04, 0x11
        /*000e*/ 	.short	(.L_3 - .L_2)
	.align		4
.L_2:
        /*0010*/ 	.word	index@(_Z10vector_addPfS_S_i)
        /*0014*/ 	.word	0x00000000


	//----- nvinfo : EIATTR_MIN_STACK_SIZE
	.align		4
.L_3:
        /*0018*/ 	.byte	0x04, 0x12
        /*001a*/ 	.short	(.L_5 - .L_4)
	.align		4
.L_4:
        /*001c*/ 	.word	index@(_Z10vector_addPfS_S_i)
        /*0020*/ 	.word	0x00000000
.L_5:


//--------------------- .nv.compat                --------------------------
	.section	.nv.compat,"",@"SHT_CUDA_COMPAT_INFO"
	.align	4
        /*0000*/ 	.byte	0x02, 0x09, 0x00, 0x00, 0x02, 0x02, 0x01, 0x00, 0x02, 0x05, 0x05, 0x00, 0x03, 0x07, 0x01, 0x01
        /*0010*/ 	.byte	0x02, 0x03, 0x00, 0x00, 0x02, 0x06, 0x01, 0x00, 0x04, 0x0b, 0x08, 0x00, 0x09, 0x00, 0x00, 0x00
        /*0020*/ 	.byte	0x00, 0x00, 0x00, 0x00


//--------------------- .nv.info._Z10vector_addPfS_S_i --------------------------
	.section	.nv.info._Z10vector_addPfS_S_i,"",@"SHT_CUDA_INFO"
	.sectionflags	@""
	.align	4


	//----- nvinfo : EIATTR_CUDA_API_VERSION
	.align		4
        /*0000*/ 	.byte	0x04, 0x37
        /*0002*/ 	.short	(.L_7 - .L_6)
.L_6:
        /*0004*/ 	.word	0x00000082


	//----- nvinfo : EIATTR_KPARAM_INFO
	.align		4
.L_7:
        /*0008*/ 	.byte	0x04, 0x17
        /*000a*/ 	.short	(.L_9 - .L_8)
.L_8:
        /*000c*/ 	.word	0x00000000
        /*0010*/ 	.short	0x0003
        /*0012*/ 	.short	0x0018
        /*0014*/ 	.byte	0x00, 0xf0, 0x11, 0x00


	//----- nvinfo : EIATTR_KPARAM_INFO
	.align		4
.L_9:
        /*0018*/ 	.byte	0x04, 0x17
        /*001a*/ 	.short	(.L_11 - .L_10)
.L_10:
        /*001c*/ 	.word	0x00000000
        /*0020*/ 	.short	0x0002
        /*0022*/ 	.short	0x0010
        /*0024*/ 	.byte	0x00, 0xf5, 0x21, 0x00


	//----- nvinfo : EIATTR_KPARAM_INFO
	.align		4
.L_11:
        /*0028*/ 	.byte	0x04, 0x17
        /*002a*/ 	.short	(.L_13 - .L_12)
.L_12:
        /*002c*/ 	.word	0x00000000
        /*0030*/ 	.short	0x0001
        /*0032*/ 	.short	0x0008
        /*0034*/ 	.byte	0x00, 0xf5, 0x21, 0x00


	//----- nvinfo : EIATTR_KPARAM_INFO
	.align		4
.L_13:
        /*0038*/ 	.byte	0x04, 0x17
        /*003a*/ 	.short	(.L_15 - .L_14)
.L_14:
        /*003c*/ 	.word	0x00000000
        /*0040*/ 	.short	0x0000
        /*0042*/ 	.short	0x0000
        /*0044*/ 	.byte	0x00, 0xf5, 0x21, 0x00


	//----- nvinfo : EIATTR_SPARSE_MMA_MASK
	.align		4
.L_15:
        /*0048*/ 	.byte	0x03, 0x50
        /*004a*/ 	.short	0x0000


	//----- nvinfo : EIATTR_MAXREG_COUNT
	.align		4
        /*004c*/ 	.byte	0x03, 0x1b
        /*004e*/ 	.short	0x00ff


	//----- nvinfo : EIATTR_MERCURY_ISA_VERSION
	.align		4
        /*0050*/ 	.byte	0x03, 0x5f
        /*0052*/ 	.short	0x0101


	//----- nvinfo : EIATTR_VRC_CTA_INIT_COUNT
	.align		4
        /*0054*/ 	.byte	0x02, 0x4a
	.zero		1
	.zero		1


	//----- nvinfo : EIATTR_EXIT_INSTR_OFFSETS
	.align		4
        /*0058*/ 	.byte	0x04, 0x1c
        /*005a*/ 	.short	(.L_17 - .L_16)


	//   ....[0]....
.L_16:
        /*005c*/ 	.word	0x00000030


	//   ....[1]....
        /*0060*/ 	.word	0x000006c0


	//   ....[2]....
        /*0064*/ 	.word	0x00000980


	//   ....[3]....
        /*0068*/ 	.word	0x00000b40


	//   ....[4]....
        /*006c*/ 	.word	0x00000d20


	//----- nvinfo : EIATTR_CBANK_PARAM_SIZE
	.align		4
.L_17:
        /*0070*/ 	.byte	0x03, 0x19
        /*0072*/ 	.short	0x001c


	//----- nvinfo : EIATTR_PARAM_CBANK
	.align		4
        /*0074*/ 	.byte	0x04, 0x0a
        /*0076*/ 	.short	(.L_19 - .L_18)
	.align		4
.L_18:
        /*0078*/ 	.word	index@(.nv.constant0._Z10vector_addPfS_S_i)
        /*007c*/ 	.short	0x0380
        /*007e*/ 	.short	0x001c


	//----- nvinfo : EIATTR_SW_WAR
	.align		4
.L_19:
        /*0080*/ 	.byte	0x04, 0x36
        /*0082*/ 	.short	(.L_21 - .L_20)
.L_20:
        /*0084*/ 	.word	0x00000008
.L_21:


//--------------------- .nv.callgraph             --------------------------
	.section	.nv.callgraph,"",@"SHT_CUDA_CALLGRAPH"
	.align	4
	.sectionentsize	8
	.align		4
        /*0000*/ 	.word	0x00000000
	.align		4
        /*0004*/ 	.word	0xffffffff
	.align		4
        /*0008*/ 	.word	0x00000000
	.align		4
        /*000c*/ 	.word	0xfffffffe
	.align		4
        /*0010*/ 	.word	0x00000000
	.align		4
        /*0014*/ 	.word	0xfffffffd
	.align		4
        /*0018*/ 	.word	0x00000000
	.align		4
        /*001c*/ 	.word	0xfffffffc


//--------------------- .text._Z10vector_addPfS_S_i --------------------------
	.section	.text._Z10vector_addPfS_S_i,"ax",@progbits
	.align	128
        .global         _Z10vector_addPfS_S_i
        .type           _Z10vector_addPfS_S_i,@function
        .size           _Z10vector_addPfS_S_i,(.L_x_6 - _Z10vector_addPfS_S_i)
        .other          _Z10vector_addPfS_S_i,@"STO_CUDA_ENTRY STV_DEFAULT"
_Z10vector_addPfS_S_i:
.text._Z10vector_addPfS_S_i:
[----:B------:R-:W-:Y:S08]  /*0000*/  LDC R1, c[0x0][0x37c] ;  /* 0x0000df00ff017b82 */ /* 0x000ff00000000800 */
[----:B------:R-:W0:Y:S02]  /*0010*/  LDC R0, c[0x0][0x398] ;  /* 0x0000e600ff007b82 */ /* 0x000e240000000800 */
[----:B0-----:R-:W-:-:S13]  /*0020*/  ISETP.GE.AND P0, PT, R0, 0x1, PT ;  /* 0x000000010000780c */ /* 0x001fda0003f06270 */
[----:B------:R-:W-:Y:S05]  /*0030*/  @!P0 EXIT ;  /* 0x000000000000894d */ /* 0x000fea0003800000 */
[C---:B------:R-:W-:Y:S01]  /*0040*/  ISETP.GE.U32.AND P1, PT, R0.reuse, 0xf01, PT ;  /* 0x00000f010000780c */ /* 0x040fe20003f26070 */
[----:B------:R-:W0:Y:S01]  /*0050*/  LDCU.64 UR10, c[0x0][0x358] ;  /* 0x00006b00ff0a77ac */ /* 0x000e220008000a00 */
[----:B------:R-:W-:Y:S01]  /*0060*/  IADD3 R2, PT, PT, R0, -0x1, RZ ;  /* 0xffffffff00027810 */ /* 0x000fe20007ffe0ff */
[----:B------:R-:W-:-:S03]  /*0070*/  HFMA2 R0, -RZ, RZ, 0, 0 ;  /* 0x00000000ff007431 */ /* 0x000fc600000001ff */
[----:B------:R-:W-:-:S04]  /*0080*/  LEA.HI R2, R2, 0x1, RZ, 0x18 ;  /* 0x0000000102027811 */ /* 0x000fc800078fc0ff */
[----:B------:R-:W-:-:S04]  /*0090*/  LOP3.LUT R12, R2, 0xf, RZ, 0xc0, !PT ;  /* 0x0000000f020c7812 */ /* 0x000fc800078ec0ff */
[----:B------:R-:W-:Y:S01]  /*00a0*/  ISETP.NE.AND P0, PT, R12, RZ, PT ;  /* 0x000000ff0c00720c */ /* 0x000fe20003f05270 */
[----:B------:R-:W-:-:S12]  /*00b0*/  @!P1 BRA `(.L_x_0) ;  /* 0x0000000400809947 */ /* 0x000fd80003800000 */
[----:B------:R-:W1:Y:S01]  /*00c0*/  LDCU.128 UR12, c[0x0][0x380] ;  /* 0x00007000ff0c77ac */ /* 0x000e620008000c00 */
[----:B------:R-:W-:Y:S02]  /*00d0*/  LOP3.LUT R3, R2, 0x1fffff0, RZ, 0xc0, !PT ;  /* 0x01fffff002037812 */ /* 0x000fe400078ec0ff */
[----:B------:R-:W-:Y:S01]  /*00e0*/  MOV R0, RZ ;  /* 0x000000ff00007202 */ /* 0x000fe20000000f00 */
[----:B------:R-:W2:Y:S02]  /*00f0*/  LDCU.64 UR6, c[0x0][0x390] ;  /* 0x00007200ff0677ac */ /* 0x000ea40008000a00 */
[----:B------:R-:W-:Y:S01]  /*0100*/  IMAD.MOV R3, RZ, RZ, -R3 ;  /* 0x000000ffff037224 */ /* 0x000fe200078e0a03 */
[----:B-1----:R-:W-:Y:S02]  /*0110*/  UIADD3 UR8, UP0, UPT, UR14, 0x2000, URZ ;  /* 0x000020000e087890 */ /* 0x002fe4000ff1e0ff */
[----:B------:R-:W-:Y:S02]  /*0120*/  UIADD3 UR4, UP2, UPT, UR12, 0x2000, URZ ;  /* 0x000020000c047890 */ /* 0x000fe4000ff5e0ff */
[----:B--2---:R-:W-:-:S02]  /*0130*/  UIADD3 UR6, UP1, UPT, UR6, 0x2000, URZ ;  /* 0x0000200006067890 */ /* 0x004fc4000ff3e0ff */
[----:B------:R-:W-:Y:S01]  /*0140*/  UIADD3.X UR9, UPT, UPT, URZ, UR15, URZ, UP0, !UPT ;  /* 0x0000000fff097290 */ /* 0x000fe200087fe4ff */
[----:B------:R-:W-:Y:S01]  /*0150*/  MOV R16, UR8 ;  /* 0x0000000800107c02 */ /* 0x000fe20008000f00 */
[----:B------:R-:W-:Y:S01]  /*0160*/  UIADD3.X UR5, UPT, UPT, URZ, UR13, URZ, UP2, !UPT ;  /* 0x0000000dff057290 */ /* 0x000fe200097fe4ff */
[----:B------:R-:W-:Y:S01]  /*0170*/  IMAD.U32 R10, RZ, RZ, UR4 ;  /* 0x00000004ff0a7e24 */ /* 0x000fe2000f8e00ff */
[----:B------:R-:W-:Y:S01]  /*0180*/  UIADD3.X UR7, UPT, UPT, URZ, UR7, URZ, UP1, !UPT ;  /* 0x00000007ff077290 */ /* 0x000fe20008ffe4ff */
[----:B------:R-:W-:Y:S02]  /*0190*/  MOV R11, UR6 ;  /* 0x00000006000b7c02 */ /* 0x000fe40008000f00 */
[----:B------:R-:W-:Y:S01]  /*01a0*/  MOV R5, UR9 ;  /* 0x0000000900057c02 */ /* 0x000fe20008000f00 */
[----:B------:R-:W-:Y:S02]  /*01b0*/  IMAD.U32 R13, RZ, RZ, UR5 ;  /* 0x00000005ff0d7e24 */ /* 0x000fe4000f8e00ff */
[----:B------:R-:W-:-:S07]  /*01c0*/  MOV R14, UR7 ;  /* 0x00000007000e7c02 */ /* 0x000fce0008000f00 */
.L_x_1:
[----:B------:R-:W-:Y:S01]  /*01d0*/  MOV R4, R16 ;  /* 0x0000001000047202 */ /* 0x000fe20000000f00 */
[----:B------:R-:W-:Y:S01]  /*01e0*/  IMAD.MOV.U32 R7, RZ, RZ, R14 ;  /* 0x000000ffff077224 */ /* 0x000fe200078e000e */
[----:B------:R-:W-:-:S03]  /*01f0*/  MOV R6, R11 ;  /* 0x0000000b00067202 */ /* 0x000fc60000000f00 */
[----:B0-2---:R-:W2:Y:S04]  /*0200*/  LDG.E R8, desc[UR10][R4.64+-0x2000] ;  /* 0xffe0000a04087981 */ /* 0x005ea8000c1e1900 */
[----:B------:R-:W2:Y:S02]  /*0210*/  LDG.E R9, desc[UR10][R6.64+-0x2000] ;  /* 0xffe0000a06097981 */ /* 0x000ea4000c1e1900 */
[----:B--2---:R-:W-:Y:S01]  /*0220*/  FADD R11, R8, R9 ;  /* 0x00000009080b7221 */ /* 0x004fe20000000000 */
[----:B------:R-:W-:Y:S02]  /*0230*/  MOV R8, R10 ;  /* 0x0000000a00087202 */ /* 0x000fe40000000f00 */
[----:B------:R-:W-:-:S05]  /*0240*/  MOV R9, R13 ;  /* 0x0000000d00097202 */ /* 0x000fca0000000f00 */
[----:B------:R0:W-:Y:S04]  /*0250*/  STG.E desc[UR10][R8.64+-0x2000], R11 ;  /* 0xffe0000b08007986 */ /* 0x0001e8000c10190a */
[----:B------:R-:W2:Y:S04]  /*0260*/  LDG.E R10, desc[UR10][R4.64+-0x1c00] ;  /* 0xffe4000a040a7981 */ /* 0x000ea8000c1e1900 */
[----:B------:R-:W2:Y:S02]  /*0270*/  LDG.E R13, desc[UR10][R6.64+-0x1c00] ;  /* 0xffe4000a060d7981 */ /* 0x000ea4000c1e1900 */
[----:B--2---:R-:W-:-:S05]  /*0280*/  FADD R13, R10, R13 ;  /* 0x0000000d0a0d7221 */ /* 0x004fca0000000000 */
[----:B------:R1:W-:Y:S04]  /*0290*/  STG.E desc[UR10][R8.64+-0x1c00], R13 ;  /* 0xffe4000d08007986 */ /* 0x0003e8000c10190a */
[----:B------:R-:W2:Y:S04]  /*02a0*/  LDG.E R10, desc[UR10][R4.64+-0x1800] ;  /* 0xffe8000a040a7981 */ /* 0x000ea8000c1e1900 */
[----:B------:R-:W2:Y:S02]  /*02b0*/  LDG.E R15, desc[UR10][R6.64+-0x1800] ;  /* 0xffe8000a060f7981 */ /* 0x000ea4000c1e1900 */
[----:B--2---:R-:W-:-:S05]  /*02c0*/  FADD R15, R10, R15 ;  /* 0x0000000f0a0f7221 */ /* 0x004fca0000000000 */
[----:B------:R2:W-:Y:S04]  /*02d0*/  STG.E desc[UR10][R8.64+-0x1800], R15 ;  /* 0xffe8000f08007986 */ /* 0x0005e8000c10190a */
[----:B------:R-:W3:Y:S04]  /*02e0*/  LDG.E R10, desc[UR10][R4.64+-0x1400] ;  /* 0xffec000a040a7981 */ /* 0x000ee8000c1e1900 */
[----:B------:R-:W3:Y:S02]  /*02f0*/  LDG.E R17, desc[UR10][R6.64+-0x1400] ;  /* 0xffec000a06117981 */ /* 0x000ee4000c1e1900 */
[----:B---3--:R-:W-:-:S05]  /*0300*/  FADD R17, R10, R17 ;  /* 0x000000110a117221 */ /* 0x008fca0000000000 */
[----:B------:R3:W-:Y:S04]  /*0310*/  STG.E desc[UR10][R8.64+-0x1400], R17 ;  /* 0xffec001108007986 */ /* 0x0007e8000c10190a */
[----:B------:R-:W4:Y:S04]  /*0320*/  LDG.E R10, desc[UR10][R4.64+-0x1000] ;  /* 0xfff0000a040a7981 */ /* 0x000f28000c1e1900 */
[----:B0-----:R-:W4:Y:S02]  /*0330*/  LDG.E R11, desc[UR10][R6.64+-0x1000] ;  /* 0xfff0000a060b7981 */ /* 0x001f24000c1e1900 */
[----:B----4-:R-:W-:-:S05]  /*0340*/  FADD R11, R10, R11 ;  /* 0x0000000b0a0b7221 */ /* 0x010fca0000000000 */
[----:B------:R0:W-:Y:S04]  /*0350*/  STG.E desc[UR10][R8.64+-0x1000], R11 ;  /* 0xfff0000b08007986 */ /* 0x0001e8000c10190a */
[----:B------:R-:W4:Y:S04]  /*0360*/  LDG.E R10, desc[UR10][R4.64+-0xc00] ;  /* 0xfff4000a040a7981 */ /* 0x000f28000c1e1900 */
[----:B-1----:R-:W4:Y:S02]  /*0370*/  LDG.E R13, desc[UR10][R6.64+-0xc00] ;  /* 0xfff4000a060d7981 */ /* 0x002f24000c1e1900 */
[----:B----4-:R-:W-:-:S05]  /*0380*/  FADD R13, R10, R13 ;  /* 0x0000000d0a0d7221 */ /* 0x010fca0000000000 */
[----:B------:R1:W-:Y:S04]  /*0390*/  STG.E desc[UR10][R8.64+-0xc00], R13 ;  /* 0xfff4000d08007986 */ /* 0x0003e8000c10190a */
[----:B------:R-:W4:Y:S04]  /*03a0*/  LDG.E R10, desc[UR10][R4.64+-0x800] ;  /* 0xfff8000a040a7981 */ /* 0x000f28000c1e1900 */
[----:B--2---:R-:W4:Y:S02]  /*03b0*/  LDG.E R15, desc[UR10][R6.64+-0x800] ;  /* 0xfff8000a060f7981 */ /* 0x004f24000c1e1900 */
[----:B----4-:R-:W-:-:S05]  /*03c0*/  FADD R15, R10, R15 ;  /* 0x0000000f0a0f7221 */ /* 0x010fca0000000000 */
[----:B------:R2:W-:Y:S04]  /*03d0*/  STG.E desc[UR10][R8.64+-0x800], R15 ;  /* 0xfff8000f08007986 */ /* 0x0005e8000c10190a */
[----:B------:R-:W4:Y:S04]  /*03e0*/  LDG.E R10, desc[UR10][R4.64+-0x400] ;  /* 0xfffc000a040a7981 */ /* 0x000f28000c1e1900 */
[----:B---3--:R-:W4:Y:S02]  /*03f0*/  LDG.E R17, desc[UR10][R6.64+-0x400] ;  /* 0xfffc000a06117981 */ /* 0x008f24000c1e1900 */
[----:B----4-:R-:W-:-:S05]  /*0400*/  FADD R17, R10, R17 ;  /* 0x000000110a117221 */ /* 0x010fca0000000000 */
        /* <DEDUP_REMOVED lines=26> */
[----:B--2---:R-:W4:Y:S01]  /*05b0*/  LDG.E R15, desc[UR10][R6.64+0x1800] ;  /* 0x0018000a060f7981 */ /* 0x004f22000c1e1900 */
[----:B------:R-:W-:Y:S01]  /*05c0*/  IADD3 R3, PT, PT, R3, 0x10, RZ ;  /* 0x0000001003037810 */ /* 0x000fe20007ffe0ff */
[----:B----4-:R-:W-:-:S05]  /*05d0*/  FADD R15, R10, R15 ;  /* 0x0000000f0a0f7221 */ /* 0x010fca0000000000 */
[----:B------:R2:W-:Y:S04]  /*05e0*/  STG.E desc[UR10][R8.64+0x1800], R15 ;  /* 0x0018000f08007986 */ /* 0x0005e8000c10190a */
[----:B------:R4:W5:Y:S04]  /*05f0*/  LDG.E R10, desc[UR10][R4.64+0x1c00] ;  /* 0x001c000a040a7981 */ /* 0x000968000c1e1900 */
[----:B---3--:R-:W5:Y:S01]  /*0600*/  LDG.E R17, desc[UR10][R6.64+0x1c00] ;  /* 0x001c000a06117981 */ /* 0x008f62000c1e1900 */
[----:B------:R-:W-:Y:S02]  /*0610*/  ISETP.NE.AND P1, PT, R3, RZ, PT ;  /* 0x000000ff0300720c */ /* 0x000fe40003f25270 */
[----:B------:R-:W-:-:S02]  /*0620*/  IADD3 R16, P2, PT, R4, 0x4000, RZ ;  /* 0x0000400004107810 */ /* 0x000fc40007f5e0ff */
[----:B0-----:R-:W-:Y:S02]  /*0630*/  IADD3 R11, P3, PT, R6, 0x4000, RZ ;  /* 0x00004000060b7810 */ /* 0x001fe40007f7e0ff */
[----:B------:R-:W-:Y:S01]  /*0640*/  IADD3 R0, PT, PT, R0, 0x1000, RZ ;  /* 0x0000100000007810 */ /* 0x000fe20007ffe0ff */
[----:B----4-:R-:W-:Y:S01]  /*0650*/  IMAD.X R5, RZ, RZ, R5, P2 ;  /* 0x000000ffff057224 */ /* 0x010fe200010e0605 */
[----:B------:R-:W-:Y:S01]  /*0660*/  IADD3.X R14, PT, PT, RZ, R7, RZ, P3, !PT ;  /* 0x00000007ff0e7210 */ /* 0x000fe20001ffe4ff */
[----:B-----5:R-:W-:Y:S01]  /*0670*/  FADD R17, R10, R17 ;  /* 0x000000110a117221 */ /* 0x020fe20000000000 */
[----:B------:R-:W-:-:S04]  /*0680*/  IADD3 R10, P4, PT, R8, 0x4000, RZ ;  /* 0x00004000080a7810 */ /* 0x000fc80007f9e0ff */
[----:B------:R2:W-:Y:S01]  /*0690*/  STG.E desc[UR10][R8.64+0x1c00], R17 ;  /* 0x001c001108007986 */ /* 0x0005e2000c10190a */
[----:B-1----:R-:W-:Y:S01]  /*06a0*/  IADD3.X R13, PT, PT, RZ, R9, RZ, P4, !PT ;  /* 0x00000009ff0d7210 */ /* 0x002fe200027fe4ff */
[----:B------:R-:W-:Y:S07]  /*06b0*/  @P1 BRA `(.L_x_1) ;  /* 0xfffffff800c41947 */ /* 0x000fee000383ffff */
.L_x_0:
[----:B0-----:R-:W-:Y:S05]  /*06c0*/  @!P0 EXIT ;  /* 0x000000000000894d */ /* 0x001fea0003800000 */
[----:B------:R-:W-:Y:S02]  /*06d0*/  ISETP.GE.U32.AND P0, PT, R12, 0x8, PT ;  /* 0x000000080c00780c */ /* 0x000fe40003f06070 */
[----:B------:R-:W-:-:S04]  /*06e0*/  LOP3.LUT R14, R2, 0x7, RZ, 0xc0, !PT ;  /* 0x00000007020e7812 */ /* 0x000fc800078ec0ff */
[----:B------:R-:W-:-:S07]  /*06f0*/  ISETP.NE.AND P1, PT, R14, RZ, PT ;  /* 0x000000ff0e00720c */ /* 0x000fce0003f25270 */
[----:B------:R-:W-:Y:S06]  /*0700*/  @!P0 BRA `(.L_x_2) ;  /* 0x00000000009c8947 */ /* 0x000fec0003800000 */
[----:B------:R-:W0:Y:S08]  /*0710*/  LDC.64 R4, c[0x0][0x388] ;  /* 0x0000e200ff047b82 */ /* 0x000e300000000a00 */
[----:B------:R-:W1:Y:S08]  /*0720*/  LDC.64 R6, c[0x0][0x390] ;  /* 0x0000e400ff067b82 */ /* 0x000e700000000a00 */
[----:B--2---:R-:W2:Y:S01]  /*0730*/  LDC.64 R8, c[0x0][0x380] ;  /* 0x0000e000ff087b82 */ /* 0x004ea20000000a00 */
[----:B0-----:R-:W-:-:S05]  /*0740*/  IMAD.WIDE.U32 R4, R0, 0x4, R4 ;  /* 0x0000000400047825 */ /* 0x001fca00078e0004 */
[----:B------:R-:W3:Y:S01]  /*0750*/  LDG.E R3, desc[UR10][R4.64] ;  /* 0x0000000a04037981 */ /* 0x000ee2000c1e1900 */
[----:B-1----:R-:W-:-:S05]  /*0760*/  IMAD.WIDE.U32 R6, R0, 0x4, R6 ;  /* 0x0000000400067825 */ /* 0x002fca00078e0006 */
[----:B------:R-:W3:Y:S01]  /*0770*/  LDG.E R10, desc[UR10][R6.64] ;  /* 0x0000000a060a7981 */ /* 0x000ee2000c1e1900 */
[----:B--2---:R-:W-:-:S04]  /*0780*/  IMAD.WIDE.U32 R8, R0, 0x4, R8 ;  /* 0x0000000400087825 */ /* 0x004fc800078e0008 */
[----:B---3--:R-:W-:-:S05]  /*0790*/  FADD R3, R3, R10 ;  /* 0x0000000a03037221 */ /* 0x008fca0000000000 */
        /* <DEDUP_REMOVED lines=13> */
[----:B0-----:R-:W4:Y:S04]  /*0870*/  LDG.E R3, desc[UR10][R4.64+0x1000] ;  /* 0x0010000a04037981 */ /* 0x001f28000c1e1900 */
[----:B------:R-:W4:Y:S02]  /*0880*/  LDG.E R10, desc[UR10][R6.64+0x1000] ;  /* 0x0010000a060a7981 */ /* 0x000f24000c1e1900 */
        /* <DEDUP_REMOVED lines=10> */
[----:B------:R-:W2:Y:S04]  /*0930*/  LDG.E R10, desc[UR10][R4.64+0x1c00] ;  /* 0x001c000a040a7981 */ /* 0x000ea8000c1e1900 */
[----:B---3--:R-:W2:Y:S01]  /*0940*/  LDG.E R15, desc[UR10][R6.64+0x1c00] ;  /* 0x001c000a060f7981 */ /* 0x008ea2000c1e1900 */
[----:B------:R-:W-:Y:S02]  /*0950*/  VIADD R0, R0, 0x800 ;  /* 0x0000080000007836 */ /* 0x000fe40000000000 */
[----:B--2---:R-:W-:-:S05]  /*0960*/  FADD R15, R10, R15 ;  /* 0x0000000f0a0f7221 */ /* 0x004fca0000000000 */
[----:B------:R0:W-:Y:S02]  /*0970*/  STG.E desc[UR10][R8.64+0x1c00], R15 ;  /* 0x001c000f08007986 */ /* 0x0001e4000c10190a */
.L_x_2:
[----:B------:R-:W-:Y:S05]  /*0980*/  @!P1 EXIT ;  /* 0x000000000000994d */ /* 0x000fea0003800000 */
[----:B------:R-:W-:Y:S02]  /*0990*/  ISETP.GE.U32.AND P0, PT, R14, 0x4, PT ;  /* 0x000000040e00780c */ /* 0x000fe40003f06070 */
[----:B------:R-:W-:-:S04]  /*09a0*/  LOP3.LUT R2, R2, 0x3, RZ, 0xc0, !PT ;  /* 0x0000000302027812 */ /* 0x000fc800078ec0ff */
[----:B------:R-:W-:-:S07]  /*09b0*/  ISETP.NE.AND P1, PT, R2, RZ, PT ;  /* 0x000000ff0200720c */ /* 0x000fce0003f25270 */
[----:B------:R-:W-:Y:S06]  /*09c0*/  @!P0 BRA `(.L_x_3) ;  /* 0x00000000005c8947 */ /* 0x000fec0003800000 */
[----:B------:R-:W1:Y:S08]  /*09d0*/  LDC.64 R4, c[0x0][0x388] ;  /* 0x0000e200ff047b82 */ /* 0x000e700000000a00 */
[----:B------:R-:W3:Y:S08]  /*09e0*/  LDC.64 R6, c[0x0][0x390] ;  /* 0x0000e400ff067b82 */ /* 0x000ef00000000a00 */
[----:B0-2---:R-:W0:Y:S01]  /*09f0*/  LDC.64 R8, c[0x0][0x380] ;  /* 0x0000e000ff087b82 */ /* 0x005e220000000a00 */
[----:B-1----:R-:W-:-:S05]  /*0a00*/  IMAD.WIDE.U32 R4, R0, 0x4, R4 ;  /* 0x0000000400047825 */ /* 0x002fca00078e0004 */
[----:B------:R-:W2:Y:S01]  /*0a10*/  LDG.E R3, desc[UR10][R4.64] ;  /* 0x0000000a04037981 */ /* 0x000ea2000c1e1900 */
[----:B---3--:R-:W-:-:S05]  /*0a20*/  IMAD.WIDE.U32 R6, R0, 0x4, R6 ;  /* 0x0000000400067825 */ /* 0x008fca00078e0006 */
[----:B------:R-:W2:Y:S01]  /*0a30*/  LDG.E R10, desc[UR10][R6.64] ;  /* 0x0000000a060a7981 */ /* 0x000ea2000c1e1900 */
[----:B0-----:R-:W-:-:S04]  /*0a40*/  IMAD.WIDE.U32 R8, R0, 0x4, R8 ;  /* 0x0000000400087825 */ /* 0x001fc800078e0008 */
[----:B--2---:R-:W-:-:S05]  /*0a50*/  FADD R3, R3, R10 ;  /* 0x0000000a03037221 */ /* 0x004fca0000000000 */
        /* <DEDUP_REMOVED lines=9> */
[----:B------:R-:W2:Y:S04]  /*0af0*/  LDG.E R10, desc[UR10][R4.64+0xc00] ;  /* 0x000c000a040a7981 */ /* 0x000ea8000c1e1900 */
[----:B------:R-:W2:Y:S01]  /*0b00*/  LDG.E R15, desc[UR10][R6.64+0xc00] ;  /* 0x000c000a060f7981 */ /* 0x000ea2000c1e1900 */
[----:B------:R-:W-:Y:S01]  /*0b10*/  IADD3 R0, PT, PT, R0, 0x400, RZ ;  /* 0x0000040000007810 */ /* 0x000fe20007ffe0ff */
[----:B--2---:R-:W-:-:S05]  /*0b20*/  FADD R15, R10, R15 ;  /* 0x0000000f0a0f7221 */ /* 0x004fca0000000000 */
[----:B------:R1:W-:Y:S02]  /*0b30*/  STG.E desc[UR10][R8.64+0xc00], R15 ;  /* 0x000c000f08007986 */ /* 0x0003e4000c10190a */
.L_x_3:
[----:B------:R-:W-:Y:S05]  /*0b40*/  @!P1 EXIT ;  /* 0x000000000000994d */ /* 0x000fea0003800000 */
[----:B------:R-:W3:Y:S08]  /*0b50*/  LDC.64 R4, c[0x0][0x380] ;  /* 0x0000e000ff047b82 */ /* 0x000ef00000000a00 */
[----:B------:R-:W4:Y:S08]  /*0b60*/  LDC.64 R6, c[0x0][0x390] ;  /* 0x0000e400ff067b82 */ /* 0x000f300000000a00 */
[----:B012---:R-:W0:Y:S01]  /*0b70*/  LDC.64 R8, c[0x0][0x388] ;  /* 0x0000e200ff087b82 */ /* 0x007e220000000a00 */
[----:B---3--:R-:W-:-:S03]  /*0b80*/  IMAD.WIDE.U32 R4, R0, 0x4, R4 ;  /* 0x0000000400047825 */ /* 0x008fc600078e0004 */
[----:B------:R-:W-:Y:S02]  /*0b90*/  MOV R10, R4 ;  /* 0x00000004000a7202 */ /* 0x000fe40000000f00 */
[----:B------:R-:W-:Y:S01]  /*0ba0*/  MOV R13, R5 ;  /* 0x00000005000d7202 */ /* 0x000fe20000000f00 */
[----:B----4-:R-:W-:-:S04]  /*0bb0*/  IMAD.WIDE.U32 R6, R0, 0x4, R6 ;  /* 0x0000000400067825 */ /* 0x010fc800078e0006 */
[----:B------:R-:W-:Y:S02]  /*0bc0*/  IMAD.MOV.U32 R11, RZ, RZ, R7 ;  /* 0x000000ffff0b7224 */ /* 0x000fe400078e0007 */
[----:B0-----:R-:W-:Y:S01]  /*0bd0*/  IMAD.WIDE.U32 R8, R0, 0x4, R8 ;  /* 0x0000000400087825 */ /* 0x001fe200078e0008 */
[----:B------:R-:W-:-:S07]  /*0be0*/  IADD3 R0, PT, PT, -R2, RZ, RZ ;  /* 0x000000ff02007210 */ /* 0x000fce0007ffe1ff */
.L_x_4:
[----:B0-----:R-:W-:Y:S01]  /*0bf0*/  MOV R2, R8 ;  /* 0x0000000800027202 */ /* 0x001fe20000000f00 */
[----:B------:R-:W-:Y:S01]  /*0c00*/  IMAD.MOV.U32 R4, RZ, RZ, R6 ;  /* 0x000000ffff047224 */ /* 0x000fe200078e0006 */
[----:B------:R-:W-:Y:S02]  /*0c10*/  MOV R5, R11 ;  /* 0x0000000b00057202 */ /* 0x000fe40000000f00 */
[----:B------:R-:W-:-:S04]  /*0c20*/  MOV R3, R9 ;  /* 0x0000000900037202 */ /* 0x000fc80000000f00 */
[----:B------:R-:W2:Y:S04]  /*0c30*/  LDG.E R5, desc[UR10][R4.64] ;  /* 0x0000000a04057981 */ /* 0x000ea8000c1e1900 */
[----:B------:R0:W2:Y:S01]  /*0c40*/  LDG.E R2, desc[UR10][R2.64] ;  /* 0x0000000a02027981 */ /* 0x0000a2000c1e1900 */
[----:B------:R-:W-:-:S05]  /*0c50*/  VIADD R0, R0, 0x1 ;  /* 0x0000000100007836 */ /* 0x000fca0000000000 */
[----:B------:R-:W-:Y:S02]  /*0c60*/  ISETP.NE.AND P0, PT, R0, RZ, PT ;  /* 0x000000ff0000720c */ /* 0x000fe40003f05270 */
[----:B0-----:R-:W-:Y:S02]  /*0c70*/  MOV R3, R13 ;  /* 0x0000000d00037202 */ /* 0x001fe40000000f00 */
[----:B------:R-:W-:Y:S02]  /*0c80*/  IADD3 R6, P2, PT, R6, 0x400, RZ ;  /* 0x0000040006067810 */ /* 0x000fe40007f5e0ff */
[----:B------:R-:W-:Y:S02]  /*0c90*/  IADD3 R8, P3, PT, R8, 0x400, RZ ;  /* 0x0000040008087810 */ /* 0x000fe40007f7e0ff */
[----:B------:R-:W-:Y:S02]  /*0ca0*/  IADD3.X R11, PT, PT, RZ, R11, RZ, P2, !PT ;  /* 0x0000000bff0b7210 */ /* 0x000fe400017fe4ff */
[----:B------:R-:W-:Y:S01]  /*0cb0*/  IADD3.X R9, PT, PT, RZ, R9, RZ, P3, !PT ;  /* 0x00000009ff097210 */ /* 0x000fe20001ffe4ff */
[----:B--2---:R-:W-:Y:S01]  /*0cc0*/  FADD R7, R2, R5 ;  /* 0x0000000502077221 */ /* 0x004fe20000000000 */
[----:B------:R-:W-:-:S02]  /*0cd0*/  MOV R2, R10 ;  /* 0x0000000a00027202 */ /* 0x000fc40000000f00 */
[----:B------:R-:W-:-:S03]  /*0ce0*/  IADD3 R10, P1, PT, R10, 0x400, RZ ;  /* 0x000004000a0a7810 */ /* 0x000fc60007f3e0ff */
[----:B------:R0:W-:Y:S01]  /*0cf0*/  STG.E desc[UR10][R2.64], R7 ;  /* 0x0000000702007986 */ /* 0x0001e2000c10190a */
[----:B------:R-:W-:Y:S01]  /*0d00*/  IADD3.X R13, PT, PT, RZ, R13, RZ, P1, !PT ;  /* 0x0000000dff0d7210 */ /* 0x000fe20000ffe4ff */
[----:B------:R-:W-:Y:S08]  /*0d10*/  @P0 BRA `(.L_x_4) ;  /* 0xfffffffc00b40947 */ /* 0x000ff0000383ffff */
[----:B------:R-:W-:Y:S05]  /*0d20*/  EXIT ;  /* 0x000000000000794d */ /* 0x000fea0003800000 */
.L_x_5:
[----:B------:R-:W-:-:S00]  /*0d30*/  BRA `(.L_x_5) ;  /* 0xfffffffc00fc7947 */ /* 0x000fc0000383ffff */
[----:B------:R-:W-:-:S00]  /*0d40*/  NOP ;  /* 0x0000000000007918 */ /* 0x000fc00000000000 */
        /* <DEDUP_REMOVED lines=11> */
.L_x_6:


//--------------------- .nv.shared.reserved.0     --------------------------
	.section	.nv.shared.reserved.0,"aw",@nobits
	.weak		__nv_reservedSMEM_offset_0_alias
	.size		__nv_reservedSMEM_offset_0_alias, 0, 64
	.other		__nv_reservedSMEM_offset_0_alias,@"STO_CUDA_RESERVED_SHARED STV_DEFAULT"
__nv_reservedSMEM_offset_0_alias:
	.zero		0
	.zero		64


//--------------------- .nv.constant0._Z10vector_addPfS_S_i --------------------------
	.section	.nv.constant0._Z10vector_addPfS_S_i,"a",@progbits
	.sectionflags	@""
	.align	4
.nv.constant0._Z10vector_addPfS_S_i:
	.zero		924


//--------------------- SYMBOLS --------------------------

	.type		.nv.reservedSmem.offset0,@object
	.size		.nv.reservedSmem.offset0,0x4
